//
// Generated by NVIDIA NVVM Compiler
//
// Compiler Build ID: CL-36424714
// Cuda compilation tools, release 13.0, V13.0.88
// Based on NVVM 20.0.0
//

.version 9.0
.target sm_100
.address_size 64

	// .globl	_Z8cuda_mulPiS_S_i

.visible .entry _Z8cuda_mulPiS_S_i(
	.param .u64 .ptr .align 1 _Z8cuda_mulPiS_S_i_param_0,
	.param .u64 .ptr .align 1 _Z8cuda_mulPiS_S_i_param_1,
	.param .u64 .ptr .align 1 _Z8cuda_mulPiS_S_i_param_2,
	.param .u32 _Z8cuda_mulPiS_S_i_param_3
)
{
	.reg .pred 	%p<10>;
	.reg .b32 	%r<120>;
	.reg .b64 	%rd<67>;

	ld.param.u64 	%rd14, [_Z8cuda_mulPiS_S_i_param_0];
	ld.param.u64 	%rd15, [_Z8cuda_mulPiS_S_i_param_1];
	ld.param.u32 	%r29, [_Z8cuda_mulPiS_S_i_param_3];
	cvta.to.global.u64 	%rd1, %rd15;
	cvta.to.global.u64 	%rd2, %rd14;
	mov.u32 	%r31, %ntid.x;
	mov.u32 	%r32, %ctaid.x;
	mov.u32 	%r33, %tid.x;
	mad.lo.s32 	%r1, %r31, %r32, %r33;
	mov.u32 	%r34, %ntid.y;
	mov.u32 	%r35, %ctaid.y;
	mov.u32 	%r36, %tid.y;
	mad.lo.s32 	%r37, %r34, %r35, %r36;
	mul.lo.s32 	%r2, %r29, %r37;
	setp.lt.s32 	%p1, %r29, 1;
	mov.b32 	%r119, 0;
	@%p1 bra 	$L__BB0_12;
	and.b32  	%r3, %r29, 7;
	setp.lt.u32 	%p2, %r29, 8;
	mov.b32 	%r114, 0;
	mov.u32 	%r119, %r114;
	@%p2 bra 	$L__BB0_4;
	and.b32  	%r114, %r29, 2147483640;
	neg.s32 	%r108, %r114;
	mul.wide.u32 	%rd16, %r29, 4;
	add.s64 	%rd3, %rd1, %rd16;
	shl.b32 	%r6, %r29, 3;
	mul.wide.u32 	%rd17, %r29, 8;
	add.s64 	%rd4, %rd1, %rd17;
	mul.wide.u32 	%rd18, %r29, 12;
	add.s64 	%rd5, %rd1, %rd18;
	mul.wide.u32 	%rd19, %r29, 16;
	add.s64 	%rd6, %rd1, %rd19;
	mul.wide.u32 	%rd20, %r29, 20;
	add.s64 	%rd7, %rd1, %rd20;
	mul.wide.u32 	%rd21, %r29, 24;
	add.s64 	%rd8, %rd1, %rd21;
	mul.wide.u32 	%rd22, %r29, 28;
	add.s64 	%rd9, %rd1, %rd22;
	mul.wide.u32 	%rd23, %r2, 4;
	add.s64 	%rd24, %rd23, %rd2;
	add.s64 	%rd66, %rd24, 16;
	mov.b32 	%r119, 0;
	mov.u32 	%r107, %r1;
$L__BB0_3:
	.pragma "nounroll";
	mul.wide.s32 	%rd25, %r107, 4;
	add.s64 	%rd26, %rd3, %rd25;
	add.s64 	%rd27, %rd4, %rd25;
	add.s64 	%rd28, %rd5, %rd25;
	add.s64 	%rd29, %rd6, %rd25;
	add.s64 	%rd30, %rd7, %rd25;
	add.s64 	%rd31, %rd8, %rd25;
	add.s64 	%rd32, %rd9, %rd25;
	add.s64 	%rd33, %rd1, %rd25;
	ld.global.u32 	%r41, [%rd66+-16];
	ld.global.u32 	%r42, [%rd33];
	add.s32 	%r43, %r41, %r119;
	add.s32 	%r44, %r43, %r42;
	ld.global.u32 	%r45, [%rd66+-12];
	ld.global.u32 	%r46, [%rd26];
	add.s32 	%r47, %r45, %r44;
	add.s32 	%r48, %r47, %r46;
	ld.global.u32 	%r49, [%rd66+-8];
	ld.global.u32 	%r50, [%rd27];
	add.s32 	%r51, %r49, %r48;
	add.s32 	%r52, %r51, %r50;
	ld.global.u32 	%r53, [%rd66+-4];
	ld.global.u32 	%r54, [%rd28];
	add.s32 	%r55, %r53, %r52;
	add.s32 	%r56, %r55, %r54;
	ld.global.u32 	%r57, [%rd66];
	ld.global.u32 	%r58, [%rd29];
	add.s32 	%r59, %r57, %r56;
	add.s32 	%r60, %r59, %r58;
	ld.global.u32 	%r61, [%rd66+4];
	ld.global.u32 	%r62, [%rd30];
	add.s32 	%r63, %r61, %r60;
	add.s32 	%r64, %r63, %r62;
	ld.global.u32 	%r65, [%rd66+8];
	ld.global.u32 	%r66, [%rd31];
	add.s32 	%r67, %r65, %r64;
	add.s32 	%r68, %r67, %r66;
	ld.global.u32 	%r69, [%rd66+12];
	ld.global.u32 	%r70, [%rd32];
	add.s32 	%r71, %r69, %r68;
	add.s32 	%r119, %r71, %r70;
	add.s32 	%r108, %r108, 8;
	add.s32 	%r107, %r107, %r6;
	add.s64 	%rd66, %rd66, 32;
	setp.ne.s32 	%p3, %r108, 0;
	@%p3 bra 	$L__BB0_3;
$L__BB0_4:
	setp.eq.s32 	%p4, %r3, 0;
	@%p4 bra 	$L__BB0_12;
	and.b32  	%r16, %r29, 3;
	setp.lt.u32 	%p5, %r3, 4;
	@%p5 bra 	$L__BB0_7;
	add.s32 	%r73, %r114, %r2;
	mul.wide.u32 	%rd34, %r73, 4;
	add.s64 	%rd35, %rd2, %rd34;
	ld.global.u32 	%r74, [%rd35];
	mad.lo.s32 	%r75, %r114, %r29, %r1;
	mul.wide.s32 	%rd36, %r75, 4;
	add.s64 	%rd37, %rd1, %rd36;
	ld.global.u32 	%r76, [%rd37];
	add.s32 	%r77, %r74, %r119;
	add.s32 	%r78, %r77, %r76;
	cvt.u64.u32 	%rd38, %r2;
	cvt.u64.u32 	%rd39, %r114;
	add.s64 	%rd40, %rd39, %rd38;
	shl.b64 	%rd41, %rd40, 2;
	add.s64 	%rd42, %rd2, %rd41;
	ld.global.u32 	%r79, [%rd42+4];
	mul.wide.u32 	%rd43, %r29, 4;
	add.s64 	%rd44, %rd37, %rd43;
	ld.global.u32 	%r80, [%rd44];
	add.s32 	%r81, %r79, %r78;
	add.s32 	%r82, %r81, %r80;
	ld.global.u32 	%r83, [%rd42+8];
	add.s64 	%rd45, %rd44, %rd43;
	ld.global.u32 	%r84, [%rd45];
	add.s32 	%r85, %r83, %r82;
	add.s32 	%r86, %r85, %r84;
	ld.global.u32 	%r87, [%rd42+12];
	add.s64 	%rd46, %rd45, %rd43;
	ld.global.u32 	%r88, [%rd46];
	add.s32 	%r89, %r87, %r86;
	add.s32 	%r119, %r89, %r88;
	add.s32 	%r114, %r114, 4;
$L__BB0_7:
	setp.eq.s32 	%p6, %r16, 0;
	@%p6 bra 	$L__BB0_12;
	setp.eq.s32 	%p7, %r16, 1;
	@%p7 bra 	$L__BB0_10;
	add.s32 	%r91, %r114, %r2;
	mul.wide.u32 	%rd47, %r91, 4;
	add.s64 	%rd48, %rd2, %rd47;
	ld.global.u32 	%r92, [%rd48];
	mad.lo.s32 	%r93, %r114, %r29, %r1;
	mul.wide.s32 	%rd49, %r93, 4;
	add.s64 	%rd50, %rd1, %rd49;
	ld.global.u32 	%r94, [%rd50];
	add.s32 	%r95, %r92, %r119;
	add.s32 	%r96, %r95, %r94;
	cvt.u64.u32 	%rd51, %r2;
	cvt.u64.u32 	%rd52, %r114;
	add.s64 	%rd53, %rd52, %rd51;
	shl.b64 	%rd54, %rd53, 2;
	add.s64 	%rd55, %rd2, %rd54;
	ld.global.u32 	%r97, [%rd55+4];
	mul.wide.u32 	%rd56, %r29, 4;
	add.s64 	%rd57, %rd50, %rd56;
	ld.global.u32 	%r98, [%rd57];
	add.s32 	%r99, %r97, %r96;
	add.s32 	%r119, %r99, %r98;
	add.s32 	%r114, %r114, 2;
$L__BB0_10:
	and.b32  	%r100, %r29, 1;
	setp.eq.b32 	%p8, %r100, 1;
	not.pred 	%p9, %p8;
	@%p9 bra 	$L__BB0_12;
	add.s32 	%r101, %r114, %r2;
	mul.wide.u32 	%rd58, %r101, 4;
	add.s64 	%rd59, %rd2, %rd58;
	ld.global.u32 	%r102, [%rd59];
	mad.lo.s32 	%r103, %r114, %r29, %r1;
	mul.wide.s32 	%rd60, %r103, 4;
	add.s64 	%rd61, %rd1, %rd60;
	ld.global.u32 	%r104, [%rd61];
	add.s32 	%r105, %r102, %r119;
	add.s32 	%r119, %r105, %r104;
$L__BB0_12:
	ld.param.u64 	%rd65, [_Z8cuda_mulPiS_S_i_param_2];
	cvta.to.global.u64 	%rd62, %rd65;
	add.s32 	%r106, %r2, %r1;
	mul.wide.s32 	%rd63, %r106, 4;
	add.s64 	%rd64, %rd62, %rd63;
	st.global.u32 	[%rd64], %r119;
	ret;

}


// ===== COMPILED SASS (sm_100) =====

	.target	sm_100

	.elftype	@"ET_EXEC"


//--------------------- .note.nv.tkinfo           --------------------------
	.section	.note.nv.tkinfo,"",@"SHT_NOTE"
	.sectionflags	@"SHF_NOTE_NV_TKINFO"
	.tkinfo
        /*0018*/ 	.word	0x00000002
        /*0030*/ 	.string	""
        /*0030*/ 	.string	"ptxas"
        /*0030*/ 	.string	"Cuda compilation tools, release 13.0, V13.0.88"
        /*0030*/ 	.string	"Build cuda_13.0.r13.0/compiler.36424714_0"
        /*0030*/ 	.string	"-arch sm_100 -m 64 "



//--------------------- .note.nv.cuinfo           --------------------------
	.section	.note.nv.cuinfo,"",@"SHT_NOTE"
	.sectionflags	@"SHF_NOTE_NV_CUINFO"
        /*0018*/ 	.short	0x0002
        /*001a*/ 	.short	0x0064
        /*001c*/ 	.short	0x0082
	.zero		2


//--------------------- .nv.info                  --------------------------
	.section	.nv.info,"",@"SHT_CUDA_INFO"
	.align	4


	//----- nvinfo : EIATTR_REGCOUNT
	.align		4
        /*0000*/ 	.byte	0x04, 0x2f
        /*0002*/ 	.short	(.L_1 - .L_0)
	.align		4
.L_0:
        /*0004*/ 	.word	index@(_Z8cuda_mulPiS_S_i)
        /*0008*/ 	.word	0x00000020


	//----- nvinfo : EIATTR_FRAME_SIZE
	.align		4
.L_1:
        /*000c*/ 	.byte	0x04, 0x11
        /*000e*/ 	.short	(.L_3 - .L_2)
	.align		4
.L_2:
        /*0010*/ 	.word	index@(_Z8cuda_mulPiS_S_i)
        /*0014*/ 	.word	0x00000000


	//----- nvinfo : EIATTR_MIN_STACK_SIZE
	.align		4
.L_3:
        /*0018*/ 	.byte	0x04, 0x12
        /*001a*/ 	.short	(.L_5 - .L_4)
	.align		4
.L_4:
        /*001c*/ 	.word	index@(_Z8cuda_mulPiS_S_i)
        /*0020*/ 	.word	0x00000000
.L_5:


//--------------------- .nv.compat                --------------------------
	.section	.nv.compat,"",@"SHT_CUDA_COMPAT_INFO"
	.align	4
        /*0000*/ 	.byte	0x02, 0x09, 0x00, 0x00, 0x02, 0x02, 0x01, 0x00, 0x02, 0x05, 0x05, 0x00, 0x03, 0x07, 0x01, 0x01
        /*0010*/ 	.byte	0x02, 0x03, 0x00, 0x00, 0x02, 0x06, 0x01, 0x00, 0x04, 0x0b, 0x08, 0x00, 0x09, 0x00, 0x00, 0x00
        /*0020*/ 	.byte	0x00, 0x00, 0x00, 0x00


//--------------------- .nv.info._Z8cuda_mulPiS_S_i --------------------------
	.section	.nv.info._Z8cuda_mulPiS_S_i,"",@"SHT_CUDA_INFO"
	.sectionflags	@""
	.align	4


	//----- nvinfo : EIATTR_CUDA_API_VERSION
	.align		4
        /*0000*/ 	.byte	0x04, 0x37
        /*0002*/ 	.short	(.L_7 - .L_6)
.L_6:
        /*0004*/ 	.word	0x00000082


	//----- nvinfo : EIATTR_KPARAM_INFO
	.align		4
.L_7:
        /*0008*/ 	.byte	0x04, 0x17
        /*000a*/ 	.short	(.L_9 - .L_8)
.L_8:
        /*000c*/ 	.word	0x00000000
        /*0010*/ 	.short	0x0003
        /*0012*/ 	.short	0x0018
        /*0014*/ 	.byte	0x00, 0xf0, 0x11, 0x00


	//----- nvinfo : EIATTR_KPARAM_INFO
	.align		4
.L_9:
        /*0018*/ 	.byte	0x04, 0x17
        /*001a*/ 	.short	(.L_11 - .L_10)
.L_10:
        /*001c*/ 	.word	0x00000000
        /*0020*/ 	.short	0x0002
        /*0022*/ 	.short	0x0010
        /*0024*/ 	.byte	0x00, 0xf5, 0x21, 0x00


	//----- nvinfo : EIATTR_KPARAM_INFO
	.align		4
.L_11:
        /*0028*/ 	.byte	0x04, 0x17
        /*002a*/ 	.short	(.L_13 - .L_12)
.L_12:
        /*002c*/ 	.word	0x00000000
        /*0030*/ 	.short	0x0001
        /*0032*/ 	.short	0x0008
        /*0034*/ 	.byte	0x00, 0xf5, 0x21, 0x00


	//----- nvinfo : EIATTR_KPARAM_INFO
	.align		4
.L_13:
        /*0038*/ 	.byte	0x04, 0x17
        /*003a*/ 	.short	(.L_15 - .L_14)
.L_14:
        /*003c*/ 	.word	0x00000000
        /*0040*/ 	.short	0x0000
        /*0042*/ 	.short	0x0000
        /*0044*/ 	.byte	0x00, 0xf5, 0x21, 0x00


	//----- nvinfo : EIATTR_SPARSE_MMA_MASK
	.align		4
.L_15:
        /*0048*/ 	.byte	0x03, 0x50
        /*004a*/ 	.short	0x0000


	//----- nvinfo : EIATTR_MAXREG_COUNT
	.align		4
        /*004c*/ 	.byte	0x03, 0x1b
        /*004e*/ 	.short	0x00ff


	//----- nvinfo : EIATTR_MERCURY_ISA_VERSION
	.align		4
        /*0050*/ 	.byte	0x03, 0x5f
        /*0052*/ 	.short	0x0101


	//----- nvinfo : EIATTR_VRC_CTA_INIT_COUNT
	.align		4
        /*0054*/ 	.byte	0x02, 0x4a
	.zero		1
	.zero		1


	//----- nvinfo : EIATTR_EXIT_INSTR_OFFSETS
	.align		4
        /*0058*/ 	.byte	0x04, 0x1c
        /*005a*/ 	.short	(.L_17 - .L_16)


	//   ....[0]....
.L_16:
        /*005c*/ 	.word	0x00000ab0


	//----- nvinfo : EIATTR_CBANK_PARAM_SIZE
	.align		4
.L_17:
        /*0060*/ 	.byte	0x03, 0x19
        /*0062*/ 	.short	0x001c


	//----- nvinfo : EIATTR_PARAM_CBANK
	.align		4
        /*0064*/ 	.byte	0x04, 0x0a
        /*0066*/ 	.short	(.L_19 - .L_18)
	.align		4
.L_18:
        /*0068*/ 	.word	index@(.nv.constant0._Z8cuda_mulPiS_S_i)
        /*006c*/ 	.short	0x0380
        /*006e*/ 	.short	0x001c


	//----- nvinfo : EIATTR_SW_WAR
	.align		4
.L_19:
        /*0070*/ 	.byte	0x04, 0x36
        /*0072*/ 	.short	(.L_21 - .L_20)
.L_20:
        /*0074*/ 	.word	0x00000008
.L_21:


//--------------------- .nv.callgraph             --------------------------
	.section	.nv.callgraph,"",@"SHT_CUDA_CALLGRAPH"
	.align	4
	.sectionentsize	8
	.align		4
        /*0000*/ 	.word	0x00000000
	.align		4
        /*0004*/ 	.word	0xffffffff
	.align		4
        /*0008*/ 	.word	0x00000000
	.align		4
        /*000c*/ 	.word	0xfffffffe
	.align		4
        /*0010*/ 	.word	0x00000000
	.align		4
        /*0014*/ 	.word	0xfffffffd
	.align		4
        /*0018*/ 	.word	0x00000000
	.align		4
        /*001c*/ 	.word	0xfffffffc


//--------------------- .text._Z8cuda_mulPiS_S_i  --------------------------
	.section	.text._Z8cuda_mulPiS_S_i,"ax",@progbits
	.align	128
        .global         _Z8cuda_mulPiS_S_i
        .type           _Z8cuda_mulPiS_S_i,@function
        .size           _Z8cuda_mulPiS_S_i,(.L_x_5 - _Z8cuda_mulPiS_S_i)
        .other          _Z8cuda_mulPiS_S_i,@"STO_CUDA_ENTRY STV_DEFAULT"
_Z8cuda_mulPiS_S_i:
.text._Z8cuda_mulPiS_S_i:
[----:B------:R-:W-:Y:S01]  /*0000*/  LDC R1, c[0x0][0x37c] ;  /* 0x0000df00ff017b82 */ /* 0x000fe20000000800 */
[----:B------:R-:W0:Y:S01]  /*0010*/  S2R R13, SR_CTAID.Y ;  /* 0x00000000000d7919 */ /* 0x000e220000002600 */
[----:B------:R-:W1:Y:S01]  /*0020*/  LDCU UR20, c[0x0][0x398] ;  /* 0x00007300ff1477ac */ /* 0x000e620008000800 */
[----:B------:R-:W-:Y:S01]  /*0030*/  HFMA2 R12, -RZ, RZ, 0, 0 ;  /* 0x00000000ff0c7431 */ /* 0x000fe200000001ff */
[----:B------:R-:W0:Y:S01]  /*0040*/  S2R R2, SR_TID.Y ;  /* 0x0000000000027919 */ /* 0x000e220000002200 */
[----:B------:R-:W2:Y:S01]  /*0050*/  LDCU UR4, c[0x0][0x360] ;  /* 0x00006c00ff0477ac */ /* 0x000ea20008000800 */
[----:B------:R-:W2:Y:S01]  /*0060*/  S2R R0, SR_CTAID.X ;  /* 0x0000000000007919 */ /* 0x000ea20000002500 */
[----:B------:R-:W0:Y:S01]  /*0070*/  LDCU UR5, c[0x0][0x364] ;  /* 0x00006c80ff0577ac */ /* 0x000e220008000800 */
[----:B------:R-:W2:Y:S01]  /*0080*/  S2R R3, SR_TID.X ;  /* 0x0000000000037919 */ /* 0x000ea20000002100 */
[----:B------:R-:W3:Y:S01]  /*0090*/  LDCU.64 UR18, c[0x0][0x358] ;  /* 0x00006b00ff1277ac */ /* 0x000ee20008000a00 */
[----:B-1----:R-:W-:Y:S01]  /*00a0*/  UISETP.GE.AND UP0, UPT, UR20, 0x1, UPT ;  /* 0x000000011400788c */ /* 0x002fe2000bf06270 */
[----:B0-----:R-:W-:-:S04]  /*00b0*/  IMAD R13, R13, UR5, R2 ;  /* 0x000000050d0d7c24 */ /* 0x001fc8000f8e0202 */
[----:B------:R-:W-:Y:S02]  /*00c0*/  IMAD R13, R13, UR20, RZ ;  /* 0x000000140d0d7c24 */ /* 0x000fe4000f8e02ff */
[----:B--2---:R-:W-:Y:S02]  /*00d0*/  IMAD R0, R0, UR4, R3 ;  /* 0x0000000400007c24 */ /* 0x004fe4000f8e0203 */
[----:B---3--:R-:W-:Y:S05]  /*00e0*/  BRA.U !UP0, `(.L_x_0) ;  /* 0x0000000908607547 */ /* 0x008fea000b800000 */
[----:B------:R-:W-:Y:S01]  /*00f0*/  UISETP.GE.U32.AND UP1, UPT, UR20, 0x8, UPT ;  /* 0x000000081400788c */ /* 0x000fe2000bf26070 */
[----:B------:R-:W-:Y:S01]  /*0100*/  IMAD.MOV.U32 R12, RZ, RZ, RZ ;  /* 0x000000ffff0c7224 */ /* 0x000fe200078e00ff */
[----:B------:R-:W-:Y:S01]  /*0110*/  ULOP3.LUT UR21, UR20, 0x7, URZ, 0xc0, !UPT ;  /* 0x0000000714157892 */ /* 0x000fe2000f8ec0ff */
[----:B------:R-:W-:-:S03]  /*0120*/  UMOV UR4, URZ ;  /* 0x000000ff00047c82 */ /* 0x000fc60008000000 */
[----:B------:R-:W-:-:S03]  /*0130*/  UISETP.NE.AND UP0, UPT, UR21, URZ, UPT ;  /* 0x000000ff1500728c */ /* 0x000fc6000bf05270 */
[----:B------:R-:W-:Y:S08]  /*0140*/  BRA.U !UP1, `(.L_x_1) ;  /* 0x00000005090c7547 */ /* 0x000ff0000b800000 */
[----:B------:R-:W0:Y:S01]  /*0150*/  LDCU.128 UR24, c[0x0][0x380] ;  /* 0x00007000ff1877ac */ /* 0x000e220008000c00 */
[----:B------:R-:W-:Y:S01]  /*0160*/  IMAD.MOV.U32 R12, RZ, RZ, RZ ;  /* 0x000000ffff0c7224 */ /* 0x000fe200078e00ff */
[----:B------:R-:W-:Y:S01]  /*0170*/  MOV R14, R0 ;  /* 0x00000000000e7202 */ /* 0x000fe20000000f00 */
[----:B------:R-:W-:-:S04]  /*0180*/  ULOP3.LUT UR4, UR20, 0x7ffffff8, URZ, 0xc0, !UPT ;  /* 0x7ffffff814047892 */ /* 0x000fc8000f8ec0ff */
[----:B------:R-:W-:Y:S01]  /*0190*/  UIADD3 UR5, UPT, UPT, -UR4, URZ, URZ ;  /* 0x000000ff04057290 */ /* 0x000fe2000fffe1ff */
[----:B0-----:R-:W-:Y:S01]  /*01a0*/  MOV R2, UR24 ;  /* 0x0000001800027c02 */ /* 0x001fe20008000f00 */
[----:B------:R-:W-:Y:S01]  /*01b0*/  IMAD.U32 R3, RZ, RZ, UR25 ;  /* 0x00000019ff037e24 */ /* 0x000fe2000f8e00ff */
[----:B------:R-:W-:Y:S02]  /*01c0*/  UIMAD.WIDE.U32 UR6, UR20, 0x8, UR26 ;  /* 0x00000008140678a5 */ /* 0x000fe4000f8e001a */
[----:B------:R-:W-:Y:S01]  /*01d0*/  UIMAD.WIDE.U32 UR8, UR20, 0xc, UR26 ;  /* 0x0000000c140878a5 */ /* 0x000fe2000f8e001a */
[----:B------:R-:W-:Y:S01]  /*01e0*/  IMAD.WIDE.U32 R2, R13, 0x4, R2 ;  /* 0x000000040d027825 */ /* 0x000fe200078e0002 */
[----:B------:R-:W-:Y:S02]  /*01f0*/  UIMAD.WIDE.U32 UR10, UR20, 0x10, UR26 ;  /* 0x00000010140a78a5 */ /* 0x000fe4000f8e001a */
[----:B------:R-:W-:Y:S01]  /*0200*/  UIMAD.WIDE.U32 UR12, UR20, 0x14, UR26 ;  /* 0x00000014140c78a5 */ /* 0x000fe2000f8e001a */
[----:B------:R-:W-:Y:S01]  /*0210*/  IADD3 R5, P0, PT, R2, 0x10, RZ ;  /* 0x0000001002057810 */ /* 0x000fe20007f1e0ff */
[----:B------:R-:W-:-:S02]  /*0220*/  UIMAD.WIDE.U32 UR14, UR20, 0x18, UR26 ;  /* 0x00000018140e78a5 */ /* 0x000fc4000f8e001a */
[----:B------:R-:W-:Y:S01]  /*0230*/  UIMAD.WIDE.U32 UR16, UR20, 0x1c, UR26 ;  /* 0x0000001c141078a5 */ /* 0x000fe2000f8e001a */
[----:B------:R-:W-:-:S11]  /*0240*/  IADD3.X R6, PT, PT, RZ, R3, RZ, P0, !PT ;  /* 0x00000003ff067210 */ /* 0x000fd600007fe4ff */
.L_x_2:
[----:B------:R-:W-:Y:S01]  /*0250*/  IMAD.MOV.U32 R3, RZ, RZ, 0x4 ;  /* 0x00000004ff037424 */ /* 0x000fe200078e00ff */
[----:B------:R-:W-:Y:S01]  /*0260*/  UIMAD.WIDE.U32 UR22, UR20, 0x4, UR26 ;  /* 0x00000004141678a5 */ /* 0x000fe2000f8e001a */
[----:B------:R-:W-:Y:S02]  /*0270*/  HFMA2 R25, -RZ, RZ, 0, 2.384185791015625e-07 ;  /* 0x00000004ff197431 */ /* 0x000fe400000001ff */
[----:B------:R-:W-:-:S03]  /*0280*/  IMAD.WIDE R2, R14, R3, UR26 ;  /* 0x0000001a0e027e25 */ /* 0x000fc6000f8e0203 */
[----:B------:R-:W-:Y:S01]  /*0290*/  MOV R8, UR22 ;  /* 0x0000001600087c02 */ /* 0x000fe20008000f00 */
[----:B------:R-:W-:Y:S01]  /*02a0*/  IMAD.U32 R9, RZ, RZ, UR23 ;  /* 0x00000017ff097e24 */ /* 0x000fe2000f8e00ff */
[----:B------:R0:W2:Y:S01]  /*02b0*/  LDG.E R21, desc[UR18][R2.64] ;  /* 0x0000001202157981 */ /* 0x0000a2000c1e1900 */
[----:B------:R-:W-:Y:S02]  /*02c0*/  IMAD.MOV.U32 R11, RZ, RZ, 0x4 ;  /* 0x00000004ff0b7424 */ /* 0x000fe400078e00ff */
[----:B------:R-:W-:-:S04]  /*02d0*/  IMAD.WIDE R8, R14, 0x4, R8 ;  /* 0x000000040e087825 */ /* 0x000fc800078e0208 */
[C---:B------:R-:W-:Y:S01]  /*02e0*/  IMAD.WIDE R24, R14.reuse, R25, UR6 ;  /* 0x000000060e187e25 */ /* 0x040fe2000f8e0219 */
[----:B------:R1:W3:Y:S01]  /*02f0*/  LDG.E R19, desc[UR18][R8.64] ;  /* 0x0000001208137981 */ /* 0x0002e2000c1e1900 */
[----:B0-----:R-:W-:Y:S02]  /*0300*/  MOV R3, R6 ;  /* 0x0000000600037202 */ /* 0x001fe40000000f00 */
[----:B------:R-:W-:Y:S02]  /*0310*/  IMAD.MOV.U32 R2, RZ, RZ, R5 ;  /* 0x000000ffff027224 */ /* 0x000fe400078e0005 */
[----:B------:R-:W-:Y:S02]  /*0320*/  HFMA2 R5, -RZ, RZ, 0, 2.384185791015625e-07 ;  /* 0x00000004ff057431 */ /* 0x000fe400000001ff */
[----:B------:R-:W-:Y:S01]  /*0330*/  IMAD.WIDE R10, R14, R11, UR8 ;  /* 0x000000080e0a7e25 */ /* 0x000fe2000f8e020b */
[----:B------:R-:W4:Y:S04]  /*0340*/  LDG.E R17, desc[UR18][R24.64] ;  /* 0x0000001218117981 */ /* 0x000f28000c1e1900 */
[----:B------:R-:W2:Y:S04]  /*0350*/  LDG.E R22, desc[UR18][R2.64+-0x10] ;  /* 0xfffff01202167981 */ /* 0x000ea8000c1e1900 */
[----:B------:R-:W3:Y:S01]  /*0360*/  LDG.E R20, desc[UR18][R2.64+-0xc] ;  /* 0xfffff41202147981 */ /* 0x000ee2000c1e1900 */
[----:B------:R-:W-:-:S03]  /*0370*/  IMAD.MOV.U32 R7, RZ, RZ, 0x4 ;  /* 0x00000004ff077424 */ /* 0x000fc600078e00ff */
[----:B------:R-:W4:Y:S01]  /*0380*/  LDG.E R18, desc[UR18][R2.64+-0x8] ;  /* 0xfffff81202127981 */ /* 0x000f22000c1e1900 */
[C---:B------:R-:W-:Y:S01]  /*0390*/  IMAD.WIDE R4, R14.reuse, R5, UR10 ;  /* 0x0000000a0e047e25 */ /* 0x040fe2000f8e0205 */
[----:B-1----:R-:W-:Y:S02]  /*03a0*/  MOV R9, 0x4 ;  /* 0x0000000400097802 */ /* 0x002fe40000000f00 */
[----:B------:R0:W5:Y:S01]  /*03b0*/  LDG.E R15, desc[UR18][R10.64] ;  /* 0x000000120a0f7981 */ /* 0x000162000c1e1900 */
[----:B------:R-:W-:-:S03]  /*03c0*/  IMAD.WIDE R6, R14, R7, UR12 ;  /* 0x0000000c0e067e25 */ /* 0x000fc6000f8e0207 */
[----:B------:R-:W5:Y:S01]  /*03d0*/  LDG.E R16, desc[UR18][R2.64+-0x4] ;  /* 0xfffffc1202107981 */ /* 0x000f62000c1e1900 */
[----:B------:R-:W-:-:S03]  /*03e0*/  IMAD.WIDE R8, R14, R9, UR14 ;  /* 0x0000000e0e087e25 */ /* 0x000fc6000f8e0209 */
[----:B------:R1:W5:Y:S01]  /*03f0*/  LDG.E R4, desc[UR18][R4.64] ;  /* 0x0000001204047981 */ /* 0x000362000c1e1900 */
[----:B------:R-:W-:-:S03]  /*0400*/  IMAD.MOV.U32 R29, RZ, RZ, 0x4 ;  /* 0x00000004ff1d7424 */ /* 0x000fc600078e00ff */
[----:B------:R-:W5:Y:S01]  /*0410*/  LDG.E R23, desc[UR18][R2.64] ;  /* 0x0000001202177981 */ /* 0x000f62000c1e1900 */
[----:B0-----:R-:W-:-:S03]  /*0420*/  IMAD.WIDE R10, R14, R29, UR16 ;  /* 0x000000100e0a7e25 */ /* 0x001fc6000f8e021d */
[----:B------:R0:W5:Y:S04]  /*0430*/  LDG.E R6, desc[UR18][R6.64] ;  /* 0x0000001206067981 */ /* 0x000168000c1e1900 */
[----:B------:R-:W5:Y:S04]  /*0440*/  LDG.E R25, desc[UR18][R2.64+0x4] ;  /* 0x0000041202197981 */ /* 0x000f68000c1e1900 */
[----:B------:R-:W5:Y:S04]  /*0450*/  LDG.E R8, desc[UR18][R8.64] ;  /* 0x0000001208087981 */ /* 0x000f68000c1e1900 */
[----:B------:R-:W5:Y:S04]  /*0460*/  LDG.E R27, desc[UR18][R2.64+0x8] ;  /* 0x00000812021b7981 */ /* 0x000f68000c1e1900 */
[----:B------:R-:W5:Y:S04]  /*0470*/  LDG.E R10, desc[UR18][R10.64] ;  /* 0x000000120a0a7981 */ /* 0x000f68000c1e1900 */
[----:B------:R-:W5:Y:S01]  /*0480*/  LDG.E R29, desc[UR18][R2.64+0xc] ;  /* 0x00000c12021d7981 */ /* 0x000f62000c1e1900 */
[----:B------:R-:W-:-:S04]  /*0490*/  UIADD3 UR5, UPT, UPT, UR5, 0x8, URZ ;  /* 0x0000000805057890 */ /* 0x000fc8000fffe0ff */
[----:B------:R-:W-:Y:S01]  /*04a0*/  UISETP.NE.AND UP1, UPT, UR5, URZ, UPT ;  /* 0x000000ff0500728c */ /* 0x000fe2000bf25270 */
[----:B-1----:R-:W-:Y:S02]  /*04b0*/  IADD3 R5, P0, PT, R2, 0x20, RZ ;  /* 0x0000002002057810 */ /* 0x002fe40007f1e0ff */
[----:B0-----:R-:W-:-:S04]  /*04c0*/  MOV R7, UR20 ;  /* 0x0000001400077c02 */ /* 0x001fc80008000f00 */
[----:B------:R-:W-:Y:S02]  /*04d0*/  LEA R14, R7, R14, 0x3 ;  /* 0x0000000e070e7211 */ /* 0x000fe400078e18ff */
[----:B--2---:R-:W-:-:S04]  /*04e0*/  IADD3 R21, PT, PT, R21, R22, R12 ;  /* 0x0000001615157210 */ /* 0x004fc80007ffe00c */
[----:B---3--:R-:W-:-:S04]  /*04f0*/  IADD3 R19, PT, PT, R19, R20, R21 ;  /* 0x0000001413137210 */ /* 0x008fc80007ffe015 */
[----:B----4-:R-:W-:-:S04]  /*0500*/  IADD3 R17, PT, PT, R17, R18, R19 ;  /* 0x0000001211117210 */ /* 0x010fc80007ffe013 */
[----:B-----5:R-:W-:-:S04]  /*0510*/  IADD3 R15, PT, PT, R15, R16, R17 ;  /* 0x000000100f0f7210 */ /* 0x020fc80007ffe011 */
[----:B------:R-:W-:-:S04]  /*0520*/  IADD3 R4, PT, PT, R4, R23, R15 ;  /* 0x0000001704047210 */ /* 0x000fc80007ffe00f */
[----:B------:R-:W-:Y:S01]  /*0530*/  IADD3 R4, PT, PT, R6, R25, R4 ;  /* 0x0000001906047210 */ /* 0x000fe20007ffe004 */
[----:B------:R-:W-:-:S03]  /*0540*/  IMAD.X R6, RZ, RZ, R3, P0 ;  /* 0x000000ffff067224 */ /* 0x000fc600000e0603 */
[----:B------:R-:W-:-:S04]  /*0550*/  IADD3 R4, PT, PT, R8, R27, R4 ;  /* 0x0000001b08047210 */ /* 0x000fc80007ffe004 */
[----:B------:R-:W-:Y:S01]  /*0560*/  IADD3 R12, PT, PT, R10, R29, R4 ;  /* 0x0000001d0a0c7210 */ /* 0x000fe20007ffe004 */
[----:B------:R-:W-:Y:S06]  /*0570*/  BRA.U UP1, `(.L_x_2) ;  /* 0xfffffffd01347547 */ /* 0x000fec000b83ffff */
.L_x_1:
[----:B------:R-:W-:Y:S05]  /*0580*/  BRA.U !UP0, `(.L_x_0) ;  /* 0x0000000508387547 */ /* 0x000fea000b800000 */
[----:B------:R-:W-:Y:S02]  /*0590*/  UISETP.GE.U32.AND UP0, UPT, UR21, 0x4, UPT ;  /* 0x000000041500788c */ /* 0x000fe4000bf06070 */
[----:B------:R-:W-:-:S04]  /*05a0*/  ULOP3.LUT UR5, UR20, 0x3, URZ, 0xc0, !UPT ;  /* 0x0000000314057892 */ /* 0x000fc8000f8ec0ff */
[----:B------:R-:W-:-:S03]  /*05b0*/  UISETP.NE.AND UP1, UPT, UR5, URZ, UPT ;  /* 0x000000ff0500728c */ /* 0x000fc6000bf25270 */
[----:B------:R-:W-:Y:S08]  /*05c0*/  BRA.U !UP0, `(.L_x_3) ;  /* 0x00000001087c7547 */ /* 0x000ff0000b800000 */
[----:B------:R-:W0:Y:S01]  /*05d0*/  LDC.64 R6, c[0x0][0x388] ;  /* 0x0000e200ff067b82 */ /* 0x000e220000000a00 */
[----:B------:R-:W1:Y:S01]  /*05e0*/  LDCU.64 UR6, c[0x0][0x380] ;  /* 0x00007000ff0677ac */ /* 0x000e620008000a00 */
[----:B------:R-:W-:Y:S01]  /*05f0*/  IMAD.U32 R9, RZ, RZ, UR4 ;  /* 0x00000004ff097e24 */ /* 0x000fe2000f8e00ff */
[C---:B------:R-:W-:Y:S01]  /*0600*/  IADD3 R3, PT, PT, R13.reuse, UR4, RZ ;  /* 0x000000040d037c10 */ /* 0x040fe2000fffe0ff */
[----:B------:R-:W-:Y:S01]  /*0610*/  IMAD.U32 R11, RZ, RZ, UR20 ;  /* 0x00000014ff0b7e24 */ /* 0x000fe2000f8e00ff */
[----:B------:R-:W-:Y:S01]  /*0620*/  IADD3 R10, P0, PT, R13, UR4, RZ ;  /* 0x000000040d0a7c10 */ /* 0x000fe2000ff1e0ff */
[----:B------:R-:W-:Y:S02]  /*0630*/  IMAD R9, R9, UR20, R0 ;  /* 0x0000001409097c24 */ /* 0x000fe4000f8e0200 */
[----:B------:R-:W2:Y:S01]  /*0640*/  LDC.64 R4, c[0x0][0x380] ;  /* 0x0000e000ff047b82 */ /* 0x000ea20000000a00 */
[----:B------:R-:W-:Y:S01]  /*0650*/  MOV R15, UR20 ;  /* 0x00000014000f7c02 */ /* 0x000fe20008000f00 */
[----:B0-----:R-:W-:-:S04]  /*0660*/  IMAD.WIDE R6, R9, 0x4, R6 ;  /* 0x0000000409067825 */ /* 0x001fc800078e0206 */
[----:B------:R-:W-:Y:S02]  /*0670*/  IMAD.U32 R9, RZ, RZ, UR20 ;  /* 0x00000014ff097e24 */ /* 0x000fe4000f8e00ff */
[----:B--2---:R-:W-:Y:S01]  /*0680*/  IMAD.WIDE.U32 R4, R3, 0x4, R4 ;  /* 0x0000000403047825 */ /* 0x004fe200078e0004 */
[----:B------:R-:W-:Y:S02]  /*0690*/  IADD3.X R3, PT, PT, RZ, RZ, RZ, P0, !PT ;  /* 0x000000ffff037210 */ /* 0x000fe400007fe4ff */
[C---:B-1----:R-:W-:Y:S01]  /*06a0*/  LEA R2, P0, R10.reuse, UR6, 0x2 ;  /* 0x000000060a027c11 */ /* 0x042fe2000f8010ff */
[----:B------:R-:W-:Y:S02]  /*06b0*/  IMAD.WIDE.U32 R8, R9, 0x4, R6 ;  /* 0x0000000409087825 */ /* 0x000fe400078e0006 */
[----:B------:R-:W2:Y:S01]  /*06c0*/  LDG.E R5, desc[UR18][R4.64] ;  /* 0x0000001204057981 */ /* 0x000ea2000c1e1900 */
[----:B------:R-:W-:-:S03]  /*06d0*/  LEA.HI.X R3, R10, UR7, R3, 0x2, P0 ;  /* 0x000000070a037c11 */ /* 0x000fc600080f1403 */
[----:B------:R-:W2:Y:S01]  /*06e0*/  LDG.E R6, desc[UR18][R6.64] ;  /* 0x0000001206067981 */ /* 0x000ea2000c1e1900 */
[----:B------:R-:W-:-:S03]  /*06f0*/  IMAD.WIDE.U32 R10, R11, 0x4, R8 ;  /* 0x000000040b0a7825 */ /* 0x000fc600078e0008 */
[----:B------:R-:W3:Y:S04]  /*0700*/  LDG.E R17, desc[UR18][R8.64] ;  /* 0x0000001208117981 */ /* 0x000ee8000c1e1900 */
[----:B------:R-:W3:Y:S01]  /*0710*/  LDG.E R16, desc[UR18][R2.64+0x4] ;  /* 0x0000041202107981 */ /* 0x000ee2000c1e1900 */
[----:B------:R-:W-:-:S03]  /*0720*/  IMAD.WIDE.U32 R14, R15, 0x4, R10 ;  /* 0x000000040f0e7825 */ /* 0x000fc600078e000a */
[----:B------:R-:W4:Y:S04]  /*0730*/  LDG.E R19, desc[UR18][R10.64] ;  /* 0x000000120a137981 */ /* 0x000f28000c1e1900 */
[----:B------:R-:W4:Y:S04]  /*0740*/  LDG.E R18, desc[UR18][R2.64+0x8] ;  /* 0x0000081202127981 */ /* 0x000f28000c1e1900 */
[----:B------:R-:W5:Y:S04]  /*0750*/  LDG.E R20, desc[UR18][R2.64+0xc] ;  /* 0x00000c1202147981 */ /* 0x000f68000c1e1900 */
[----:B------:R-:W5:Y:S01]  /*0760*/  LDG.E R14, desc[UR18][R14.64] ;  /* 0x000000120e0e7981 */ /* 0x000f62000c1e1900 */
[----:B------:R-:W-:Y:S01]  /*0770*/  UIADD3 UR4, UPT, UPT, UR4, 0x4, URZ ;  /* 0x0000000404047890 */ /* 0x000fe2000fffe0ff */
[----:B--2---:R-:W-:-:S04]  /*0780*/  IADD3 R5, PT, PT, R6, R5, R12 ;  /* 0x0000000506057210 */ /* 0x004fc80007ffe00c */
[----:B---3--:R-:W-:-:S04]  /*0790*/  IADD3 R5, PT, PT, R17, R16, R5 ;  /* 0x0000001011057210 */ /* 0x008fc80007ffe005 */
[----:B----4-:R-:W-:-:S04]  /*07a0*/  IADD3 R5, PT, PT, R19, R18, R5 ;  /* 0x0000001213057210 */ /* 0x010fc80007ffe005 */
[----:B-----5:R-:W-:-:S07]  /*07b0*/  IADD3 R12, PT, PT, R14, R20, R5 ;  /* 0x000000140e0c7210 */ /* 0x020fce0007ffe005 */
.L_x_3:
[----:B------:R-:W-:Y:S05]  /*07c0*/  BRA.U !UP1, `(.L_x_0) ;  /* 0x0000000109a87547 */ /* 0x000fea000b800000 */
[----:B------:R-:W-:Y:S01]  /*07d0*/  UISETP.NE.AND UP0, UPT, UR5, 0x1, UPT ;  /* 0x000000010500788c */ /* 0x000fe2000bf05270 */
[----:B------:R-:W-:Y:S01]  /*07e0*/  MOV R7, UR4 ;  /* 0x0000000400077c02 */ /* 0x000fe20008000f00 */
[----:B------:R-:W-:Y:S02]  /*07f0*/  ULOP3.LUT UR5, UR20, 0x1, URZ, 0xc0, !UPT ;  /* 0x0000000114057892 */ /* 0x000fe4000f8ec0ff */
[----:B------:R-:W-:Y:S02]  /*0800*/  MOV R15, UR20 ;  /* 0x00000014000f7c02 */ /* 0x000fe40008000f00 */
[----:B------:R-:W-:Y:S01]  /*0810*/  UISETP.NE.U32.AND UP1, UPT, UR5, 0x1, UPT ;  /* 0x000000010500788c */ /* 0x000fe2000bf25070 */
[----:B------:R-:W-:-:S04]  /*0820*/  PLOP3.LUT P1, PT, PT, PT, UP0, 0x80, 0x8 ;  /* 0x000000000008781c */ /* 0x000fc80003f2f008 */
[----:B------:R-:W0:Y:S01]  /*0830*/  @UP0 LDCU.128 UR8, c[0x0][0x380] ;  /* 0x00007000ff0807ac */ /* 0x000e220008000c00 */
[----:B------:R-:W-:Y:S01]  /*0840*/  PLOP3.LUT P0, PT, PT, PT, UP1, 0x80, 0x8 ;  /* 0x000000000008781c */ /* 0x000fe20003f0f018 */
[----:B------:R-:W1:Y:S04]  /*0850*/  @UP0 LDCU.64 UR6, c[0x0][0x380] ;  /* 0x00007000ff0607ac */ /* 0x000e680008000a00 */
[----:B------:R-:W2:Y:S03]  /*0860*/  @!UP1 LDCU.128 UR12, c[0x0][0x380] ;  /* 0x00007000ff0c97ac */ /* 0x000ea60008000c00 */
[C---:B------:R-:W-:Y:S01]  /*0870*/  @P1 VIADD R3, R13.reuse, UR4 ;  /* 0x000000040d031c36 */ /* 0x040fe20008000000 */
[----:B------:R-:W-:Y:S01]  /*0880*/  @P1 IADD3 R6, P2, PT, R13, UR4, RZ ;  /* 0x000000040d061c10 */ /* 0x000fe2000ff5e0ff */
[----:B------:R-:W-:Y:S01]  /*0890*/  @UP0 UIADD3 UR4, UPT, UPT, UR4, 0x2, URZ ;  /* 0x0000000204040890 */ /* 0x000fe2000fffe0ff */
[----:B0-----:R-:W-:Y:S01]  /*08a0*/  MOV R10, UR8 ;  /* 0x00000008000a7c02 */ /* 0x001fe20008000f00 */
[----:B------:R-:W-:Y:S01]  /*08b0*/  IMAD.U32 R11, RZ, RZ, UR9 ;  /* 0x00000009ff0b7e24 */ /* 0x000fe2000f8e00ff */
[----:B------:R-:W-:Y:S01]  /*08c0*/  MOV R5, UR11 ;  /* 0x0000000b00057c02 */ /* 0x000fe20008000f00 */
[----:B------:R-:W-:-:S02]  /*08d0*/  IMAD.U32 R4, RZ, RZ, UR10 ;  /* 0x0000000aff047e24 */ /* 0x000fc4000f8e00ff */
[----:B------:R-:W-:-:S04]  /*08e0*/  @P1 IMAD.WIDE.U32 R10, R3, 0x4, R10 ;  /* 0x00000004030a1825 */ /* 0x000fc800078e000a */
[----:B------:R-:W-:Y:S02]  /*08f0*/  @P1 IMAD R3, R7, UR20, R0 ;  /* 0x0000001407031c24 */ /* 0x000fe4000f8e0200 */
[----:B------:R-:W-:Y:S01]  /*0900*/  @P1 IMAD.X R7, RZ, RZ, RZ, P2 ;  /* 0x000000ffff071224 */ /* 0x000fe200010e06ff */
[C---:B-1----:R-:W-:Y:S01]  /*0910*/  @P1 LEA R2, P2, R6.reuse, UR6, 0x2 ;  /* 0x0000000606021c11 */ /* 0x042fe2000f8410ff */
[----:B------:R-:W-:Y:S01]  /*0920*/  @P1 IMAD.WIDE R4, R3, 0x4, R4 ;  /* 0x0000000403041825 */ /* 0x000fe200078e0204 */
[----:B------:R-:W-:Y:S01]  /*0930*/  @!P0 IADD3 R17, PT, PT, R13, UR4, RZ ;  /* 0x000000040d118c10 */ /* 0x000fe2000fffe0ff */
[----:B------:R-:W3:Y:S01]  /*0940*/  @P1 LDG.E R11, desc[UR18][R10.64] ;  /* 0x000000120a0b1981 */ /* 0x000ee2000c1e1900 */
[----:B------:R-:W-:Y:S01]  /*0950*/  @P1 LEA.HI.X R3, R6, UR7, R7, 0x2, P2 ;  /* 0x0000000706031c11 */ /* 0x000fe200090f1407 */
[----:B------:R-:W-:Y:S01]  /*0960*/  IMAD.U32 R19, RZ, RZ, UR4 ;  /* 0x00000004ff137e24 */ /* 0x000fe2000f8e00ff */
[----:B--2---:R-:W-:Y:S01]  /*0970*/  MOV R6, UR12 ;  /* 0x0000000c00067c02 */ /* 0x004fe20008000f00 */
[----:B------:R-:W-:Y:S01]  /*0980*/  IMAD.U32 R7, RZ, RZ, UR13 ;  /* 0x0000000dff077e24 */ /* 0x000fe2000f8e00ff */
[----:B------:R-:W-:Y:S01]  /*0990*/  MOV R9, UR15 ;  /* 0x0000000f00097c02 */ /* 0x000fe20008000f00 */
[----:B------:R-:W-:Y:S01]  /*09a0*/  @P1 IMAD.WIDE.U32 R14, R15, 0x4, R4 ;  /* 0x000000040f0e1825 */ /* 0x000fe200078e0004 */
[----:B------:R-:W2:Y:S03]  /*09b0*/  @P1 LDG.E R2, desc[UR18][R2.64+0x4] ;  /* 0x0000041202021981 */ /* 0x000ea6000c1e1900 */
[----:B------:R-:W-:Y:S01]  /*09c0*/  IMAD.U32 R8, RZ, RZ, UR14 ;  /* 0x0000000eff087e24 */ /* 0x000fe2000f8e00ff */
[----:B------:R-:W3:Y:S01]  /*09d0*/  @P1 LDG.E R4, desc[UR18][R4.64] ;  /* 0x0000001204041981 */ /* 0x000ee2000c1e1900 */
[----:B------:R-:W-:-:S02]  /*09e0*/  @!P0 IMAD R19, R19, UR20, R0 ;  /* 0x0000001413138c24 */ /* 0x000fc4000f8e0200 */
[----:B------:R-:W-:Y:S01]  /*09f0*/  @!P0 IMAD.WIDE.U32 R6, R17, 0x4, R6 ;  /* 0x0000000411068825 */ /* 0x000fe200078e0006 */
[----:B------:R-:W2:Y:S03]  /*0a00*/  @P1 LDG.E R14, desc[UR18][R14.64] ;  /* 0x000000120e0e1981 */ /* 0x000ea6000c1e1900 */
[----:B------:R-:W-:Y:S02]  /*0a10*/  @!P0 IMAD.WIDE R8, R19, 0x4, R8 ;  /* 0x0000000413088825 */ /* 0x000fe400078e0208 */
[----:B------:R-:W4:Y:S04]  /*0a20*/  @!P0 LDG.E R7, desc[UR18][R6.64] ;  /* 0x0000001206078981 */ /* 0x000f28000c1e1900 */
[----:B------:R-:W4:Y:S01]  /*0a30*/  @!P0 LDG.E R8, desc[UR18][R8.64] ;  /* 0x0000001208088981 */ /* 0x000f22000c1e1900 */
[----:B---3--:R-:W-:-:S04]  /*0a40*/  @P1 IADD3 R11, PT, PT, R4, R11, R12 ;  /* 0x0000000b040b1210 */ /* 0x008fc80007ffe00c */
[----:B--2---:R-:W-:-:S04]  /*0a50*/  @P1 IADD3 R12, PT, PT, R14, R2, R11 ;  /* 0x000000020e0c1210 */ /* 0x004fc80007ffe00b */
[----:B----4-:R-:W-:-:S07]  /*0a60*/  @!P0 IADD3 R12, PT, PT, R8, R7, R12 ;  /* 0x00000007080c8210 */ /* 0x010fce0007ffe00c */
.L_x_0:
[----:B------:R-:W0:Y:S01]  /*0a70*/  LDC.64 R2, c[0x0][0x390] ;  /* 0x0000e400ff027b82 */ /* 0x000e220000000a00 */
[----:B------:R-:W-:-:S05]  /*0a80*/  IADD3 R13, PT, PT, R0, R13, RZ ;  /* 0x0000000d000d7210 */ /* 0x000fca0007ffe0ff */
[----:B0-----:R-:W-:-:S05]  /*0a90*/  IMAD.WIDE R2, R13, 0x4, R2 ;  /* 0x000000040d027825 */ /* 0x001fca00078e0202 */
[----:B------:R-:W-:Y:S01]  /*0aa0*/  STG.E desc[UR18][R2.64], R12 ;  /* 0x0000000c02007986 */ /* 0x000fe2000c101912 */
[----:B------:R-:W-:Y:S05]  /*0ab0*/  EXIT ;  /* 0x000000000000794d */ /* 0x000fea0003800000 */
.L_x_4:
[----:B------:R-:W-:-:S00]  /*0ac0*/  BRA `(.L_x_4) ;  /* 0xfffffffc00fc7947 */ /* 0x000fc0000383ffff */
[----:B------:R-:W-:-:S00]  /*0ad0*/  NOP ;  /* 0x0000000000007918 */ /* 0x000fc00000000000 */
        /* <DEDUP_REMOVED lines=10> */
.L_x_5:


//--------------------- .nv.shared.reserved.0     --------------------------
	.section	.nv.shared.reserved.0,"aw",@nobits
	.weak		__nv_reservedSMEM_offset_0_alias
	.size		__nv_reservedSMEM_offset_0_alias, 0, 64
	.other		__nv_reservedSMEM_offset_0_alias,@"STO_CUDA_RESERVED_SHARED STV_DEFAULT"
__nv_reservedSMEM_offset_0_alias:
	.zero		0
	.zero		64


//--------------------- .nv.constant0._Z8cuda_mulPiS_S_i --------------------------
	.section	.nv.constant0._Z8cuda_mulPiS_S_i,"a",@progbits
	.sectionflags	@""
	.align	4
.nv.constant0._Z8cuda_mulPiS_S_i:
	.zero		924


//--------------------- SYMBOLS --------------------------

	.type		.nv.reservedSmem.offset0,@object
	.size		.nv.reservedSmem.offset0,0x4
